//
// Generated by NVIDIA NVVM Compiler
//
// Compiler Build ID: CL-36424714
// Cuda compilation tools, release 13.0, V13.0.88
// Based on NVVM 20.0.0
//

.version 9.0
.target sm_100
.address_size 64

.extern .shared .align 16 .b8 shared[];

.entry _Z12sumOfSquaresPiS_(
	.param .u64 .ptr .align 1 _Z12sumOfSquaresPiS__param_0,
	.param .u64 .ptr .align 1 _Z12sumOfSquaresPiS__param_1
)
{
	.reg .pred 	%p<14>;
	.reg .b32 	%r<148>;
	.reg .b64 	%rd<9>;

	ld.param.u64 	%rd2, [_Z12sumOfSquaresPiS__param_0];
	ld.param.u64 	%rd3, [_Z12sumOfSquaresPiS__param_1];
	mov.u32 	%r1, %tid.x;
	mov.u32 	%r2, %ctaid.x;
	mov.u32 	%r3, %ntid.x;
	mad.lo.s32 	%r127, %r2, %r3, %r1;
	setp.gt.s32 	%p1, %r127, 199999999;
	mov.b32 	%r129, 0;
	@%p1 bra 	$L__BB0_3;
	mov.u32 	%r51, %nctaid.x;
	mul.lo.s32 	%r5, %r3, %r51;
	cvta.to.global.u64 	%rd1, %rd2;
	mov.b32 	%r129, 0;
$L__BB0_2:
	mul.wide.s32 	%rd4, %r127, 4;
	add.s64 	%rd5, %rd1, %rd4;
	ld.global.u32 	%r52, [%rd5];
	mad.lo.s32 	%r129, %r52, %r52, %r129;
	add.s32 	%r127, %r127, %r5;
	setp.lt.s32 	%p2, %r127, 200000000;
	@%p2 bra 	$L__BB0_2;
$L__BB0_3:
	shl.b32 	%r53, %r1, 2;
	mov.u32 	%r54, shared;
	add.s32 	%r55, %r54, %r53;
	st.shared.u32 	[%r55], %r129;
	bar.sync 	0;
	setp.ne.s32 	%p3, %r1, 0;
	setp.lt.u32 	%p4, %r3, 2;
	ld.shared.u32 	%r146, [shared];
	or.pred  	%p5, %p3, %p4;
	@%p5 bra 	$L__BB0_18;
	add.s32 	%r12, %r3, -1;
	add.s32 	%r58, %r3, -2;
	and.b32  	%r13, %r12, 15;
	setp.lt.u32 	%p6, %r58, 15;
	mov.b32 	%r139, 1;
	@%p6 bra 	$L__BB0_8;
	add.s32 	%r130, %r54, 32;
	and.b32  	%r62, %r12, -16;
	neg.s32 	%r132, %r62;
	mov.b32 	%r131, 0;
$L__BB0_6:
	.pragma "nounroll";
	ld.shared.u32 	%r63, [%r130+-28];
	add.s32 	%r64, %r146, %r63;
	ld.shared.v2.u32 	{%r65, %r66}, [%r130+-24];
	add.s32 	%r67, %r64, %r65;
	add.s32 	%r68, %r67, %r66;
	ld.shared.v4.u32 	{%r69, %r70, %r71, %r72}, [%r130+-16];
	add.s32 	%r73, %r68, %r69;
	add.s32 	%r74, %r73, %r70;
	add.s32 	%r75, %r74, %r71;
	add.s32 	%r76, %r75, %r72;
	ld.shared.v4.u32 	{%r77, %r78, %r79, %r80}, [%r130];
	add.s32 	%r81, %r76, %r77;
	add.s32 	%r82, %r81, %r78;
	add.s32 	%r83, %r82, %r79;
	add.s32 	%r84, %r83, %r80;
	ld.shared.v4.u32 	{%r85, %r86, %r87, %r88}, [%r130+16];
	add.s32 	%r89, %r84, %r85;
	add.s32 	%r90, %r89, %r86;
	add.s32 	%r91, %r90, %r87;
	add.s32 	%r92, %r91, %r88;
	ld.shared.u32 	%r93, [%r130+32];
	add.s32 	%r146, %r92, %r93;
	add.s32 	%r132, %r132, 16;
	add.s32 	%r131, %r131, 16;
	add.s32 	%r130, %r130, 64;
	setp.ne.s32 	%p7, %r132, 0;
	@%p7 bra 	$L__BB0_6;
	add.s32 	%r139, %r131, 1;
$L__BB0_8:
	setp.eq.s32 	%p8, %r13, 0;
	@%p8 bra 	$L__BB0_17;
	and.b32  	%r27, %r12, 7;
	setp.lt.u32 	%p9, %r13, 8;
	@%p9 bra 	$L__BB0_11;
	shl.b32 	%r95, %r139, 2;
	add.s32 	%r97, %r54, %r95;
	ld.shared.u32 	%r98, [%r97];
	add.s32 	%r99, %r146, %r98;
	ld.shared.u32 	%r100, [%r97+4];
	add.s32 	%r101, %r99, %r100;
	ld.shared.u32 	%r102, [%r97+8];
	add.s32 	%r103, %r101, %r102;
	ld.shared.u32 	%r104, [%r97+12];
	add.s32 	%r105, %r103, %r104;
	ld.shared.u32 	%r106, [%r97+16];
	add.s32 	%r107, %r105, %r106;
	ld.shared.u32 	%r108, [%r97+20];
	add.s32 	%r109, %r107, %r108;
	ld.shared.u32 	%r110, [%r97+24];
	add.s32 	%r111, %r109, %r110;
	ld.shared.u32 	%r112, [%r97+28];
	add.s32 	%r146, %r111, %r112;
	add.s32 	%r139, %r139, 8;
$L__BB0_11:
	setp.eq.s32 	%p10, %r27, 0;
	@%p10 bra 	$L__BB0_17;
	and.b32  	%r33, %r12, 3;
	setp.lt.u32 	%p11, %r27, 4;
	@%p11 bra 	$L__BB0_14;
	shl.b32 	%r114, %r139, 2;
	add.s32 	%r116, %r54, %r114;
	ld.shared.u32 	%r117, [%r116];
	add.s32 	%r118, %r146, %r117;
	ld.shared.u32 	%r119, [%r116+4];
	add.s32 	%r120, %r118, %r119;
	ld.shared.u32 	%r121, [%r116+8];
	add.s32 	%r122, %r120, %r121;
	ld.shared.u32 	%r123, [%r116+12];
	add.s32 	%r146, %r122, %r123;
	add.s32 	%r139, %r139, 4;
$L__BB0_14:
	setp.eq.s32 	%p12, %r33, 0;
	@%p12 bra 	$L__BB0_17;
	shl.b32 	%r124, %r139, 2;
	add.s32 	%r144, %r54, %r124;
	neg.s32 	%r143, %r33;
$L__BB0_16:
	.pragma "nounroll";
	ld.shared.u32 	%r126, [%r144];
	add.s32 	%r146, %r146, %r126;
	add.s32 	%r144, %r144, 4;
	add.s32 	%r143, %r143, 1;
	setp.ne.s32 	%p13, %r143, 0;
	@%p13 bra 	$L__BB0_16;
$L__BB0_17:
	st.shared.u32 	[shared], %r146;
$L__BB0_18:
	cvta.to.global.u64 	%rd6, %rd3;
	mul.wide.u32 	%rd7, %r2, 4;
	add.s64 	%rd8, %rd6, %rd7;
	st.global.u32 	[%rd8], %r146;
	ret;

}


// ===== COMPILED SASS (sm_100) =====

	.target	sm_100

	.elftype	@"ET_EXEC"


//--------------------- .note.nv.tkinfo           --------------------------
	.section	.note.nv.tkinfo,"",@"SHT_NOTE"
	.sectionflags	@"SHF_NOTE_NV_TKINFO"
	.tkinfo
        /*0018*/ 	.word	0x00000002
        /*0030*/ 	.string	""
        /*0030*/ 	.string	"ptxas"
        /*0030*/ 	.string	"Cuda compilation tools, release 13.0, V13.0.88"
        /*0030*/ 	.string	"Build cuda_13.0.r13.0/compiler.36424714_0"
        /*0030*/ 	.string	"-arch sm_100 -m 64 "



//--------------------- .note.nv.cuinfo           --------------------------
	.section	.note.nv.cuinfo,"",@"SHT_NOTE"
	.sectionflags	@"SHF_NOTE_NV_CUINFO"
        /*0018*/ 	.short	0x0002
        /*001a*/ 	.short	0x0064
        /*001c*/ 	.short	0x0082
	.zero		2


//--------------------- .nv.info                  --------------------------
	.section	.nv.info,"",@"SHT_CUDA_INFO"
	.align	4


	//----- nvinfo : EIATTR_REGCOUNT
	.align		4
        /*0000*/ 	.byte	0x04, 0x2f
        /*0002*/ 	.short	(.L_1 - .L_0)
	.align		4
.L_0:
        /*0004*/ 	.word	index@(_Z12sumOfSquaresPiS_)
        /*0008*/ 	.word	0x00000019


	//----- nvinfo : EIATTR_FRAME_SIZE
	.align		4
.L_1:
        /*000c*/ 	.byte	0x04, 0x11
        /*000e*/ 	.short	(.L_3 - .L_2)
	.align		4
.L_2:
        /*0010*/ 	.word	index@(_Z12sumOfSquaresPiS_)
        /*0014*/ 	.word	0x00000000


	//----- nvinfo : EIATTR_MIN_STACK_SIZE
	.align		4
.L_3:
        /*0018*/ 	.byte	0x04, 0x12
        /*001a*/ 	.short	(.L_5 - .L_4)
	.align		4
.L_4:
        /*001c*/ 	.word	index@(_Z12sumOfSquaresPiS_)
        /*0020*/ 	.word	0x00000000
.L_5:


//--------------------- .nv.compat                --------------------------
	.section	.nv.compat,"",@"SHT_CUDA_COMPAT_INFO"
	.align	4
        /*0000*/ 	.byte	0x02, 0x09, 0x00, 0x00, 0x02, 0x02, 0x01, 0x00, 0x02, 0x05, 0x05, 0x00, 0x03, 0x07, 0x01, 0x01
        /*0010*/ 	.byte	0x02, 0x03, 0x00, 0x00, 0x02, 0x06, 0x01, 0x00, 0x04, 0x0b, 0x08, 0x00, 0x09, 0x00, 0x00, 0x00
        /*0020*/ 	.byte	0x00, 0x00, 0x00, 0x00


//--------------------- .nv.info._Z12sumOfSquaresPiS_ --------------------------
	.section	.nv.info._Z12sumOfSquaresPiS_,"",@"SHT_CUDA_INFO"
	.sectionflags	@""
	.align	4


	//----- nvinfo : EIATTR_CUDA_API_VERSION
	.align		4
        /*0000*/ 	.byte	0x04, 0x37
        /*0002*/ 	.short	(.L_7 - .L_6)
.L_6:
        /*0004*/ 	.word	0x00000082


	//----- nvinfo : EIATTR_KPARAM_INFO
	.align		4
.L_7:
        /*0008*/ 	.byte	0x04, 0x17
        /*000a*/ 	.short	(.L_9 - .L_8)
.L_8:
        /*000c*/ 	.word	0x00000000
        /*0010*/ 	.short	0x0001
        /*0012*/ 	.short	0x0008
        /*0014*/ 	.byte	0x00, 0xf5, 0x21, 0x00


	//----- nvinfo : EIATTR_KPARAM_INFO
	.align		4
.L_9:
        /*0018*/ 	.byte	0x04, 0x17
        /*001a*/ 	.short	(.L_11 - .L_10)
.L_10:
        /*001c*/ 	.word	0x00000000
        /*0020*/ 	.short	0x0000
        /*0022*/ 	.short	0x0000
        /*0024*/ 	.byte	0x00, 0xf5, 0x21, 0x00


	//----- nvinfo : EIATTR_SPARSE_MMA_MASK
	.align		4
.L_11:
        /*0028*/ 	.byte	0x03, 0x50
        /*002a*/ 	.short	0x0000


	//----- nvinfo : EIATTR_MAXREG_COUNT
	.align		4
        /*002c*/ 	.byte	0x03, 0x1b
        /*002e*/ 	.short	0x00ff


	//----- nvinfo : EIATTR_NUM_BARRIERS
	.align		4
        /*0030*/ 	.byte	0x02, 0x4c
        /*0032*/ 	.byte	0x01
	.zero		1


	//----- nvinfo : EIATTR_MERCURY_ISA_VERSION
	.align		4
        /*0034*/ 	.byte	0x03, 0x5f
        /*0036*/ 	.short	0x0101


	//----- nvinfo : EIATTR_UNUSED_LOAD_BYTE_OFFSET
	.align		4
        /*0038*/ 	.byte	0x04, 0x44
        /*003a*/ 	.short	(.L_13 - .L_12)


	//   ....[0]....
.L_12:
        /*003c*/ 	.word	0x000002b0
        /*0040*/ 	.word	0x0000fff0


	//----- nvinfo : EIATTR_VRC_CTA_INIT_COUNT
	.align		4
.L_13:
        /*0044*/ 	.byte	0x02, 0x4a
	.zero		1
	.zero		1


	//----- nvinfo : EIATTR_EXIT_INSTR_OFFSETS
	.align		4
        /*0048*/ 	.byte	0x04, 0x1c
        /*004a*/ 	.short	(.L_15 - .L_14)


	//   ....[0]....
.L_14:
        /*004c*/ 	.word	0x000006d0


	//----- nvinfo : EIATTR_CRS_STACK_SIZE
	.align		4
.L_15:
        /*0050*/ 	.byte	0x04, 0x1e
        /*0052*/ 	.short	(.L_17 - .L_16)
.L_16:
        /*0054*/ 	.word	0x00000000


	//----- nvinfo : EIATTR_CBANK_PARAM_SIZE
	.align		4
.L_17:
        /*0058*/ 	.byte	0x03, 0x19
        /*005a*/ 	.short	0x0010


	//----- nvinfo : EIATTR_PARAM_CBANK
	.align		4
        /*005c*/ 	.byte	0x04, 0x0a
        /*005e*/ 	.short	(.L_19 - .L_18)
	.align		4
.L_18:
        /*0060*/ 	.word	index@(.nv.constant0._Z12sumOfSquaresPiS_)
        /*0064*/ 	.short	0x0380
        /*0066*/ 	.short	0x0010


	//----- nvinfo : EIATTR_SW_WAR
	.align		4
.L_19:
        /*0068*/ 	.byte	0x04, 0x36
        /*006a*/ 	.short	(.L_21 - .L_20)
.L_20:
        /*006c*/ 	.word	0x00000008
.L_21:


//--------------------- .nv.callgraph             --------------------------
	.section	.nv.callgraph,"",@"SHT_CUDA_CALLGRAPH"
	.align	4
	.sectionentsize	8
	.align		4
        /*0000*/ 	.word	0x00000000
	.align		4
        /*0004*/ 	.word	0xffffffff
	.align		4
        /*0008*/ 	.word	0x00000000
	.align		4
        /*000c*/ 	.word	0xfffffffe
	.align		4
        /*0010*/ 	.word	0x00000000
	.align		4
        /*0014*/ 	.word	0xfffffffd
	.align		4
        /*0018*/ 	.word	0x00000000
	.align		4
        /*001c*/ 	.word	0xfffffffc


//--------------------- .text._Z12sumOfSquaresPiS_ --------------------------
	.section	.text._Z12sumOfSquaresPiS_,"ax",@progbits
	.align	128
.text._Z12sumOfSquaresPiS_:
        .type           _Z12sumOfSquaresPiS_,@function
        .size           _Z12sumOfSquaresPiS_,(.L_x_12 - _Z12sumOfSquaresPiS_)
        .other          _Z12sumOfSquaresPiS_,@"STO_CUDA_ENTRY STV_DEFAULT"
_Z12sumOfSquaresPiS_:
[----:B------:R-:W-:Y:S01]  /*0000*/  LDC R1, c[0x0][0x37c] ;  /* 0x0000df00ff017b82 */ /* 0x000fe20000000800 */
[----:B------:R-:W0:Y:S07]  /*0010*/  S2R R9, SR_TID.X ;  /* 0x0000000000097919 */ /* 0x000e2e0000002100 */
[----:B------:R-:W0:Y:S01]  /*0020*/  LDC R10, c[0x0][0x360] ;  /* 0x0000d800ff0a7b82 */ /* 0x000e220000000800 */
[----:B------:R-:W1:Y:S01]  /*0030*/  LDCU.64 UR8, c[0x0][0x358] ;  /* 0x00006b00ff0877ac */ /* 0x000e620008000a00 */
[----:B------:R-:W-:Y:S01]  /*0040*/  BSSY.RECONVERGENT B0, `(.L_x_0) ;  /* 0x0000011000007945 */ /* 0x000fe20003800200 */
[----:B------:R-:W0:Y:S01]  /*0050*/  S2R R0, SR_CTAID.X ;  /* 0x0000000000007919 */ /* 0x000e220000002500 */
[----:B------:R-:W-:-:S02]  /*0060*/  IMAD.MOV.U32 R6, RZ, RZ, RZ ;  /* 0x000000ffff067224 */ /* 0x000fc400078e00ff */
[----:B0-----:R-:W-:-:S05]  /*0070*/  IMAD R2, R0, R10, R9 ;  /* 0x0000000a00027224 */ /* 0x001fca00078e0209 */
[----:B------:R-:W-:-:S13]  /*0080*/  ISETP.GT.AND P0, PT, R2, 0xbebc1ff, PT ;  /* 0x0bebc1ff0200780c */ /* 0x000fda0003f04270 */
[----:B-1----:R-:W-:Y:S05]  /*0090*/  @P0 BRA `(.L_x_1) ;  /* 0x00000000002c0947 */ /* 0x002fea0003800000 */
[----:B------:R-:W0:Y:S01]  /*00a0*/  LDC.64 R4, c[0x0][0x380] ;  /* 0x0000e000ff047b82 */ /* 0x000e220000000a00 */
[----:B------:R-:W1:Y:S01]  /*00b0*/  LDCU UR4, c[0x0][0x370] ;  /* 0x00006e00ff0477ac */ /* 0x000e620008000800 */
[----:B------:R-:W-:Y:S02]  /*00c0*/  IMAD.MOV.U32 R7, RZ, RZ, R2 ;  /* 0x000000ffff077224 */ /* 0x000fe400078e0002 */
[----:B------:R-:W-:Y:S02]  /*00d0*/  IMAD.MOV.U32 R6, RZ, RZ, RZ ;  /* 0x000000ffff067224 */ /* 0x000fe400078e00ff */
[----:B-1----:R-:W-:-:S07]  /*00e0*/  IMAD R8, R10, UR4, RZ ;  /* 0x000000040a087c24 */ /* 0x002fce000f8e02ff */
.L_x_2:
[----:B0-----:R-:W-:-:S06]  /*00f0*/  IMAD.WIDE R2, R7, 0x4, R4 ;  /* 0x0000000407027825 */ /* 0x001fcc00078e0204 */
[----:B------:R-:W2:Y:S01]  /*0100*/  LDG.E R3, desc[UR8][R2.64] ;  /* 0x0000000802037981 */ /* 0x000ea2000c1e1900 */
[----:B------:R-:W-:-:S05]  /*0110*/  IMAD.IADD R7, R8, 0x1, R7 ;  /* 0x0000000108077824 */ /* 0x000fca00078e0207 */
[----:B------:R-:W-:Y:S01]  /*0120*/  ISETP.GE.AND P0, PT, R7, 0xbebc200, PT ;  /* 0x0bebc2000700780c */ /* 0x000fe20003f06270 */
[----:B--2---:R-:W-:-:S12]  /*0130*/  IMAD R6, R3, R3, R6 ;  /* 0x0000000303067224 */ /* 0x004fd800078e0206 */
[----:B------:R-:W-:Y:S05]  /*0140*/  @!P0 BRA `(.L_x_2) ;  /* 0xfffffffc00e88947 */ /* 0x000fea000383ffff */
.L_x_1:
[----:B------:R-:W-:Y:S05]  /*0150*/  BSYNC.RECONVERGENT B0 ;  /* 0x0000000000007941 */ /* 0x000fea0003800200 */
.L_x_0:
[----:B------:R-:W0:Y:S01]  /*0160*/  S2UR UR5, SR_CgaCtaId ;  /* 0x00000000000579c3 */ /* 0x000e220000008800 */
[----:B------:R-:W-:Y:S01]  /*0170*/  UMOV UR4, 0x400 ;  /* 0x0000040000047882 */ /* 0x000fe20000000000 */
[----:B------:R-:W-:Y:S01]  /*0180*/  ISETP.GE.U32.AND P0, PT, R10, 0x2, PT ;  /* 0x000000020a00780c */ /* 0x000fe20003f06070 */
[----:B------:R-:W-:Y:S03]  /*0190*/  BSSY.RECONVERGENT B0, `(.L_x_3) ;  /* 0x0000050000007945 */ /* 0x000fe60003800200 */
[----:B------:R-:W-:Y:S01]  /*01a0*/  ISETP.NE.OR P0, PT, R9, RZ, !P0 ;  /* 0x000000ff0900720c */ /* 0x000fe20004705670 */
[----:B0-----:R-:W-:-:S06]  /*01b0*/  ULEA UR5, UR5, UR4, 0x18 ;  /* 0x0000000405057291 */ /* 0x001fcc000f8ec0ff */
[----:B------:R-:W-:-:S05]  /*01c0*/  LEA R5, R9, UR5, 0x2 ;  /* 0x0000000509057c11 */ /* 0x000fca000f8e10ff */
[----:B------:R0:W-:Y:S01]  /*01d0*/  STS [R5], R6 ;  /* 0x0000000605007388 */ /* 0x0001e20000000800 */
[----:B------:R-:W-:Y:S06]  /*01e0*/  BAR.SYNC.DEFER_BLOCKING 0x0 ;  /* 0x0000000000007b1d */ /* 0x000fec0000010000 */
[----:B------:R-:W1:Y:S01]  /*01f0*/  LDS R3, [UR5] ;  /* 0x00000005ff037984 */ /* 0x000e620008000800 */
[----:B------:R-:W-:Y:S05]  /*0200*/  @P0 BRA `(.L_x_4) ;  /* 0x0000000400200947 */ /* 0x000fea0003800000 */
[----:B------:R-:W-:Y:S01]  /*0210*/  VIADD R2, R10, 0xfffffffe ;  /* 0xfffffffe0a027836 */ /* 0x000fe20000000000 */
[----:B------:R-:W-:-:S04]  /*0220*/  UMOV UR4, 0x1 ;  /* 0x0000000100047882 */ /* 0x000fc80000000000 */
[----:B------:R-:W-:Y:S01]  /*0230*/  ISETP.GE.U32.AND P0, PT, R2, 0xf, PT ;  /* 0x0000000f0200780c */ /* 0x000fe20003f06070 */
[----:B------:R-:W-:-:S05]  /*0240*/  VIADD R2, R10, 0xffffffff ;  /* 0xffffffff0a027836 */ /* 0x000fca0000000000 */
[----:B------:R-:W-:-:S07]  /*0250*/  LOP3.LUT R21, R2, 0xf, RZ, 0xc0, !PT ;  /* 0x0000000f02157812 */ /* 0x000fce00078ec0ff */
[----:B------:R-:W-:Y:S05]  /*0260*/  @!P0 BRA `(.L_x_5) ;  /* 0x00000000005c8947 */ /* 0x000fea0003800000 */
[----:B------:R-:W-:Y:S01]  /*0270*/  LOP3.LUT R4, R2, 0xfffffff0, RZ, 0xc0, !PT ;  /* 0xfffffff002047812 */ /* 0x000fe200078ec0ff */
[----:B------:R-:W-:Y:S01]  /*0280*/  UIADD3 UR6, UPT, UPT, UR5, 0x20, URZ ;  /* 0x0000002005067890 */ /* 0x000fe2000fffe0ff */
[----:B------:R-:W-:-:S03]  /*0290*/  UMOV UR4, URZ ;  /* 0x000000ff00047c82 */ /* 0x000fc60008000000 */
[----:B------:R-:W-:-:S08]  /*02a0*/  IMAD.MOV R20, RZ, RZ, -R4 ;  /* 0x000000ffff147224 */ /* 0x000fd000078e0a04 */
.L_x_6:
[----:B0-----:R-:W1:Y:S01]  /*02b0*/  LDS.128 R4, [UR6+-0x20] ;  /* 0xffffe006ff047984 */ /* 0x001e620008000c00 */
[----:B------:R-:W-:Y:S01]  /*02c0*/  VIADD R20, R20, 0x10 ;  /* 0x0000001014147836 */ /* 0x000fe20000000000 */
[----:B------:R-:W-:Y:S02]  /*02d0*/  UIADD3 UR4, UPT, UPT, UR4, 0x10, URZ ;  /* 0x0000001004047890 */ /* 0x000fe4000fffe0ff */
[----:B------:R-:W0:Y:S02]  /*02e0*/  LDS.128 R8, [UR6+-0x10] ;  /* 0xfffff006ff087984 */ /* 0x000e240008000c00 */
[----:B------:R-:W-:Y:S02]  /*02f0*/  ISETP.NE.AND P0, PT, R20, RZ, PT ;  /* 0x000000ff1400720c */ /* 0x000fe40003f05270 */
[----:B------:R-:W2:Y:S04]  /*0300*/  LDS.128 R12, [UR6] ;  /* 0x00000006ff0c7984 */ /* 0x000ea80008000c00 */
[----:B------:R-:W3:Y:S04]  /*0310*/  LDS.128 R16, [UR6+0x10] ;  /* 0x00001006ff107984 */ /* 0x000ee80008000c00 */
[----:B------:R-:W4:Y:S01]  /*0320*/  LDS R22, [UR6+0x20] ;  /* 0x00002006ff167984 */ /* 0x000f220008000800 */
[----:B------:R-:W-:Y:S01]  /*0330*/  UIADD3 UR6, UPT, UPT, UR6, 0x40, URZ ;  /* 0x0000004006067890 */ /* 0x000fe2000fffe0ff */
[----:B-1----:R-:W-:-:S04]  /*0340*/  IADD3 R5, PT, PT, R6, R3, R5 ;  /* 0x0000000306057210 */ /* 0x002fc80007ffe005 */
[----:B0-----:R-:W-:-:S04]  /*0350*/  IADD3 R5, PT, PT, R8, R5, R7 ;  /* 0x0000000508057210 */ /* 0x001fc80007ffe007 */
[----:B------:R-:W-:-:S04]  /*0360*/  IADD3 R5, PT, PT, R10, R5, R9 ;  /* 0x000000050a057210 */ /* 0x000fc80007ffe009 */
[----:B--2---:R-:W-:-:S04]  /*0370*/  IADD3 R5, PT, PT, R12, R5, R11 ;  /* 0x000000050c057210 */ /* 0x004fc80007ffe00b */
[----:B------:R-:W-:-:S04]  /*0380*/  IADD3 R5, PT, PT, R14, R5, R13 ;  /* 0x000000050e057210 */ /* 0x000fc80007ffe00d */
[----:B---3--:R-:W-:-:S04]  /*0390*/  IADD3 R5, PT, PT, R16, R5, R15 ;  /* 0x0000000510057210 */ /* 0x008fc80007ffe00f */
[----:B------:R-:W-:-:S04]  /*03a0*/  IADD3 R18, PT, PT, R18, R5, R17 ;  /* 0x0000000512127210 */ /* 0x000fc80007ffe011 */
[----:B----4-:R-:W-:Y:S01]  /*03b0*/  IADD3 R3, PT, PT, R22, R18, R19 ;  /* 0x0000001216037210 */ /* 0x010fe20007ffe013 */
[----:B------:R-:W-:Y:S06]  /*03c0*/  @P0 BRA `(.L_x_6) ;  /* 0xfffffffc00b80947 */ /* 0x000fec000383ffff */
[----:B------:R-:W-:-:S12]  /*03d0*/  UIADD3 UR4, UPT, UPT, UR4, 0x1, URZ ;  /* 0x0000000104047890 */ /* 0x000fd8000fffe0ff */
.L_x_5:
[----:B------:R-:W-:-:S13]  /*03e0*/  ISETP.NE.AND P0, PT, R21, RZ, PT ;  /* 0x000000ff1500720c */ /* 0x000fda0003f05270 */
[----:B------:R-:W-:Y:S05]  /*03f0*/  @!P0 BRA `(.L_x_7) ;  /* 0x0000000000a08947 */ /* 0x000fea0003800000 */
[----:B------:R-:W-:Y:S02]  /*0400*/  ISETP.GE.U32.AND P0, PT, R21, 0x8, PT ;  /* 0x000000081500780c */ /* 0x000fe40003f06070 */
[----:B------:R-:W-:-:S04]  /*0410*/  LOP3.LUT R12, R2, 0x7, RZ, 0xc0, !PT ;  /* 0x00000007020c7812 */ /* 0x000fc800078ec0ff */
[----:B------:R-:W-:-:S07]  /*0420*/  ISETP.NE.AND P1, PT, R12, RZ, PT ;  /* 0x000000ff0c00720c */ /* 0x000fce0003f25270 */
[----:B------:R-:W-:Y:S06]  /*0430*/  @!P0 BRA `(.L_x_8) ;  /* 0x0000000000388947 */ /* 0x000fec0003800000 */
[----:B------:R-:W-:Y:S02]  /*0440*/  ULEA UR6, UR4, UR5, 0x2 ;  /* 0x0000000504067291 */ /* 0x000fe4000f8e10ff */
[----:B------:R-:W-:-:S07]  /*0450*/  UIADD3 UR4, UPT, UPT, UR4, 0x8, URZ ;  /* 0x0000000804047890 */ /* 0x000fce000fffe0ff */
[----:B------:R-:W-:Y:S04]  /*0460*/  LDS R4, [UR6] ;  /* 0x00000006ff047984 */ /* 0x000fe80008000800 */
[----:B0-----:R-:W1:Y:S04]  /*0470*/  LDS R5, [UR6+0x4] ;  /* 0x00000406ff057984 */ /* 0x001e680008000800 */
[----:B------:R-:W-:Y:S04]  /*0480*/  LDS R7, [UR6+0x8] ;  /* 0x00000806ff077984 */ /* 0x000fe80008000800 */
[----:B------:R-:W0:Y:S04]  /*0490*/  LDS R6, [UR6+0xc] ;  /* 0x00000c06ff067984 */ /* 0x000e280008000800 */
[----:B------:R-:W-:Y:S04]  /*04a0*/  LDS R9, [UR6+0x10] ;  /* 0x00001006ff097984 */ /* 0x000fe80008000800 */
[----:B------:R-:W2:Y:S04]  /*04b0*/  LDS R8, [UR6+0x14] ;  /* 0x00001406ff087984 */ /* 0x000ea80008000800 */
[----:B------:R-:W-:Y:S04]  /*04c0*/  LDS R11, [UR6+0x18] ;  /* 0x00001806ff0b7984 */ /* 0x000fe80008000800 */
[----:B------:R-:W3:Y:S01]  /*04d0*/  LDS R10, [UR6+0x1c] ;  /* 0x00001c06ff0a7984 */ /* 0x000ee20008000800 */
[----:B-1----:R-:W-:-:S04]  /*04e0*/  IADD3 R4, PT, PT, R5, R3, R4 ;  /* 0x0000000305047210 */ /* 0x002fc80007ffe004 */
[----:B0-----:R-:W-:-:S04]  /*04f0*/  IADD3 R4, PT, PT, R6, R4, R7 ;  /* 0x0000000406047210 */ /* 0x001fc80007ffe007 */
[----:B--2---:R-:W-:-:S04]  /*0500*/  IADD3 R4, PT, PT, R8, R4, R9 ;  /* 0x0000000408047210 */ /* 0x004fc80007ffe009 */
[----:B---3--:R-:W-:-:S07]  /*0510*/  IADD3 R3, PT, PT, R10, R4, R11 ;  /* 0x000000040a037210 */ /* 0x008fce0007ffe00b */
.L_x_8:
        /* <DEDUP_REMOVED lines=10> */
[----:B------:R-:W0:Y:S01]  /*05c0*/  LDS R7, [UR6+0xc] ;  /* 0x00000c06ff077984 */ /* 0x000e220008000800 */
[----:B-1----:R-:W-:-:S04]  /*05d0*/  IADD3 R3, PT, PT, R5, R3, R4 ;  /* 0x0000000305037210 */ /* 0x002fc80007ffe004 */
[----:B0-----:R-:W-:-:S07]  /*05e0*/  IADD3 R3, PT, PT, R7, R3, R6 ;  /* 0x0000000307037210 */ /* 0x001fce0007ffe006 */
.L_x_9:
[----:B------:R-:W-:Y:S05]  /*05f0*/  @!P1 BRA `(.L_x_7) ;  /* 0x0000000000209947 */ /* 0x000fea0003800000 */
[----:B------:R-:W-:Y:S01]  /*0600*/  IMAD.MOV R2, RZ, RZ, -R2 ;  /* 0x000000ffff027224 */ /* 0x000fe200078e0a02 */
[----:B------:R-:W-:-:S12]  /*0610*/  ULEA UR4, UR4, UR5, 0x2 ;  /* 0x0000000504047291 */ /* 0x000fd8000f8e10ff */
.L_x_10:
[----:B------:R-:W1:Y:S01]  /*0620*/  LDS R4, [UR4] ;  /* 0x00000004ff047984 */ /* 0x000e620008000800 */
[----:B------:R-:W-:Y:S01]  /*0630*/  VIADD R2, R2, 0x1 ;  /* 0x0000000102027836 */ /* 0x000fe20000000000 */
[----:B------:R-:W-:-:S04]  /*0640*/  UIADD3 UR4, UPT, UPT, UR4, 0x4, URZ ;  /* 0x0000000404047890 */ /* 0x000fc8000fffe0ff */
[----:B------:R-:W-:Y:S01]  /*0650*/  ISETP.NE.AND P0, PT, R2, RZ, PT ;  /* 0x000000ff0200720c */ /* 0x000fe20003f05270 */
[----:B-1----:R-:W-:-:S12]  /*0660*/  IMAD.IADD R3, R4, 0x1, R3 ;  /* 0x0000000104037824 */ /* 0x002fd800078e0203 */
[----:B------:R-:W-:Y:S05]  /*0670*/  @P0 BRA `(.L_x_10) ;  /* 0xfffffffc00e80947 */ /* 0x000fea000383ffff */
.L_x_7:
[----:B-1----:R2:W-:Y:S02]  /*0680*/  STS [UR5], R3 ;  /* 0x00000003ff007988 */ /* 0x0025e40008000805 */
.L_x_4:
[----:B------:R-:W-:Y:S05]  /*0690*/  BSYNC.RECONVERGENT B0 ;  /* 0x0000000000007941 */ /* 0x000fea0003800200 */
.L_x_3:
[----:B0-----:R-:W0:Y:S02]  /*06a0*/  LDC.64 R4, c[0x0][0x388] ;  /* 0x0000e200ff047b82 */ /* 0x001e240000000a00 */
[----:B0-----:R-:W-:-:S05]  /*06b0*/  IMAD.WIDE.U32 R4, R0, 0x4, R4 ;  /* 0x0000000400047825 */ /* 0x001fca00078e0004 */
[----:B-1----:R-:W-:Y:S01]  /*06c0*/  STG.E desc[UR8][R4.64], R3 ;  /* 0x0000000304007986 */ /* 0x002fe2000c101908 */
[----:B------:R-:W-:Y:S05]  /*06d0*/  EXIT ;  /* 0x000000000000794d */ /* 0x000fea0003800000 */
.L_x_11:
[----:B------:R-:W-:-:S00]  /*06e0*/  BRA `(.L_x_11) ;  /* 0xfffffffc00fc7947 */ /* 0x000fc0000383ffff */
[----:B------:R-:W-:-:S00]  /*06f0*/  NOP ;  /* 0x0000000000007918 */ /* 0x000fc00000000000 */
        /* <DEDUP_REMOVED lines=8> */
.L_x_12:


//--------------------- .nv.shared._Z12sumOfSquaresPiS_ --------------------------
	.section	.nv.shared._Z12sumOfSquaresPiS_,"aw",@nobits
	.sectionflags	@""
	.align	16
	.zero		1024


//--------------------- .nv.shared.reserved.0     --------------------------
	.section	.nv.shared.reserved.0,"aw",@nobits
	.weak		__nv_reservedSMEM_offset_0_alias
	.size		__nv_reservedSMEM_offset_0_alias, 0, 64
	.other		__nv_reservedSMEM_offset_0_alias,@"STO_CUDA_RESERVED_SHARED STV_DEFAULT"
__nv_reservedSMEM_offset_0_alias:
	.zero		0
	.zero		64


//--------------------- .nv.constant0._Z12sumOfSquaresPiS_ --------------------------
	.section	.nv.constant0._Z12sumOfSquaresPiS_,"a",@progbits
	.sectionflags	@""
	.align	4
.nv.constant0._Z12sumOfSquaresPiS_:
	.zero		912


//--------------------- SYMBOLS --------------------------

	.type		.nv.reservedSmem.offset0,@object
	.size		.nv.reservedSmem.offset0,0x4
	.type		.nv.reservedSmem.cap,@object
	.size		.nv.reservedSmem.cap,0x4
